	.headerflags	@"EF_CUDA_TEXMODE_UNIFIED EF_CUDA_64BIT_ADDRESS EF_CUDA_ACCELERATORS EF_CUDA_SM90 EF_CUDA_VIRTUAL_SM(EF_CUDA_SM90)"
	.elftype	@"ET_EXEC"


//--------------------- .nv.info                  --------------------------
	.section	.nv.info,"",@"SHT_CUDA_INFO"
	.align	4


	//----- nvinfo : EIATTR_REGCOUNT
	.align		4
        /*0000*/ 	.byte	0x04, 0x2f
        /*0002*/ 	.short	(.L_1 - .L_0)
	.align		4
.L_0:
        /*0004*/ 	.word	index@(triton_poi_fused_convolution_leaky_relu_46)
        /*0008*/ 	.word	0x00000010


	//----- nvinfo : EIATTR_MIN_STACK_SIZE
	.align		4
.L_1:
        /*000c*/ 	.byte	0x04, 0x12
        /*000e*/ 	.short	(.L_3 - .L_2)
	.align		4
.L_2:
        /*0010*/ 	.word	index@(triton_poi_fused_convolution_leaky_relu_46)
        /*0014*/ 	.word	0x00000000


	//----- nvinfo : EIATTR_FRAME_SIZE
	.align		4
.L_3:
        /*0018*/ 	.byte	0x04, 0x11
        /*001a*/ 	.short	(.L_5 - .L_4)
	.align		4
.L_4:
        /*001c*/ 	.word	index@(triton_poi_fused_convolution_leaky_relu_46)
        /*0020*/ 	.word	0x00000000


	//----- nvinfo : EIATTR_MIN_STACK_SIZE
	.align		4
.L_5:
        /*0024*/ 	.byte	0x04, 0x12
        /*0026*/ 	.short	(.L_7 - .L_6)
	.align		4
.L_6:
        /*0028*/ 	.word	index@(triton_poi_fused_convolution_leaky_relu_46)
        /*002c*/ 	.word	0x00000000
.L_7:


//--------------------- .nv.info.triton_poi_fused_convolution_leaky_relu_46 --------------------------
	.section	.nv.info.triton_poi_fused_convolution_leaky_relu_46,"",@"SHT_CUDA_INFO"
	.sectionflags	@""
	.align	4


	//----- nvinfo : EIATTR_CUDA_API_VERSION
	.align		4
        /*0000*/ 	.byte	0x04, 0x37
        /*0002*/ 	.short	(.L_9 - .L_8)
.L_8:
        /*0004*/ 	.word	0x0000007c


	//----- nvinfo : EIATTR_KPARAM_INFO
	.align		4
.L_9:
        /*0008*/ 	.byte	0x04, 0x17
        /*000a*/ 	.short	(.L_11 - .L_10)
.L_10:
        /*000c*/ 	.word	0x00000000
        /*0010*/ 	.short	0x0003
        /*0012*/ 	.short	0x0018
        /*0014*/ 	.byte	0x00, 0xf0, 0x11, 0x00


	//----- nvinfo : EIATTR_KPARAM_INFO
	.align		4
.L_11:
        /*0018*/ 	.byte	0x04, 0x17
        /*001a*/ 	.short	(.L_13 - .L_12)
.L_12:
        /*001c*/ 	.word	0x00000000
        /*0020*/ 	.short	0x0002
        /*0022*/ 	.short	0x0010
        /*0024*/ 	.byte	0x00, 0xf4, 0x21, 0x00


	//----- nvinfo : EIATTR_KPARAM_INFO
	.align		4
.L_13:
        /*0028*/ 	.byte	0x04, 0x17
        /*002a*/ 	.short	(.L_15 - .L_14)
.L_14:
        /*002c*/ 	.word	0x00000000
        /*0030*/ 	.short	0x0001
        /*0032*/ 	.short	0x0008
        /*0034*/ 	.byte	0x00, 0xf4, 0x21, 0x00


	//----- nvinfo : EIATTR_KPARAM_INFO
	.align		4
.L_15:
        /*0038*/ 	.byte	0x04, 0x17
        /*003a*/ 	.short	(.L_17 - .L_16)
.L_16:
        /*003c*/ 	.word	0x00000000
        /*0040*/ 	.short	0x0000
        /*0042*/ 	.short	0x0000
        /*0044*/ 	.byte	0x00, 0xf4, 0x21, 0x00


	//----- nvinfo : EIATTR_SPARSE_MMA_MASK
	.align		4
.L_17:
        /*0048*/ 	.byte	0x03, 0x50
        /*004a*/ 	.short	0x0000


	//----- nvinfo : EIATTR_MAXREG_COUNT
	.align		4
        /*004c*/ 	.byte	0x03, 0x1b
        /*004e*/ 	.short	0x00ff


	//----- nvinfo : EIATTR_EXIT_INSTR_OFFSETS
	.align		4
        /*0050*/ 	.byte	0x04, 0x1c
        /*0052*/ 	.short	(.L_19 - .L_18)


	//   ....[0]....
.L_18:
        /*0054*/ 	.word	0x00000220


	//   ....[1]....
        /*0058*/ 	.word	0x00000240


	//----- nvinfo : EIATTR_REQNTID
	.align		4
.L_19:
        /*005c*/ 	.byte	0x04, 0x10
        /*005e*/ 	.short	(.L_21 - .L_20)
.L_20:
        /*0060*/ 	.word	0x00000080
        /*0064*/ 	.word	0x00000001
        /*0068*/ 	.word	0x00000001


	//----- nvinfo : EIATTR_CBANK_PARAM_SIZE
	.align		4
.L_21:
        /*006c*/ 	.byte	0x03, 0x19
        /*006e*/ 	.short	0x001c


	//----- nvinfo : EIATTR_PARAM_CBANK
	.align		4
        /*0070*/ 	.byte	0x04, 0x0a
        /*0072*/ 	.short	(.L_23 - .L_22)
	.align		4
.L_22:
        /*0074*/ 	.word	index@(.nv.constant0.triton_poi_fused_convolution_leaky_relu_46)
        /*0078*/ 	.short	0x0210
        /*007a*/ 	.short	0x001c


	//----- nvinfo : EIATTR_SW_WAR
	.align		4
.L_23:
        /*007c*/ 	.byte	0x04, 0x36
        /*007e*/ 	.short	(.L_25 - .L_24)
.L_24:
        /*0080*/ 	.word	0x00000008
.L_25:


//--------------------- .nv.callgraph             --------------------------
	.section	.nv.callgraph,"",@"SHT_CUDA_CALLGRAPH"
	.align	4
	.sectionentsize	8
	.align		4
        /*0000*/ 	.word	0x00000000
	.align		4
        /*0004*/ 	.word	0xffffffff
	.align		4
        /*0008*/ 	.word	0x00000000
	.align		4
        /*000c*/ 	.word	0xfffffffe
	.align		4
        /*0010*/ 	.word	0x00000000
	.align		4
        /*0014*/ 	.word	0xfffffffd
	.align		4
        /*0018*/ 	.word	0x00000000
	.align		4
        /*001c*/ 	.word	0xfffffffc


//--------------------- .text.triton_poi_fused_convolution_leaky_relu_46 --------------------------
	.section	.text.triton_poi_fused_convolution_leaky_relu_46,"ax",@progbits
	.align	128
        .global         triton_poi_fused_convolution_leaky_relu_46
        .type           triton_poi_fused_convolution_leaky_relu_46,@function
        .size           triton_poi_fused_convolution_leaky_relu_46,(.L_x_1 - triton_poi_fused_convolution_leaky_relu_46)
        .other          triton_poi_fused_convolution_leaky_relu_46,@"STO_CUDA_ENTRY STV_DEFAULT"
triton_poi_fused_convolution_leaky_relu_46:
.text.triton_poi_fused_convolution_leaky_relu_46:
[----:B------:R-:W0:Y:S02]  /*0000*/  LDC R1, c[0x0][0x28] ;  /* 0x00000a00ff017b82 */ /* 0x000e240000000800 */
[----:B------:R-:W1:Y:S01]  /*0010*/  S2R R0, SR_TID.X ;  /* 0x0000000000007919 */ /* 0x000e620000002100 */
[----:B------:R-:W2:Y:S01]  /*0020*/  LDC.64 R4, c[0x0][0x218] ;  /* 0x00008600ff047b82 */ /* 0x000ea20000000a00 */
[----:B------:R-:W-:Y:S01]  /*0030*/  CS2R R10, SRZ ;  /* 0x00000000000a7805 */ /* 0x000fe2000001ff00 */
[----:B------:R-:W-:Y:S01]  /*0040*/  ULDC.64 UR4, c[0x0][0x208] ;  /* 0x0000820000047ab9 */ /* 0x000fe20000000a00 */
[----:B------:R-:W3:Y:S01]  /*0050*/  S2R R7, SR_CTAID.X ;  /* 0x0000000000077919 */ /* 0x000ee20000002500 */
[----:B------:R-:W-:-:S04]  /*0060*/  ULDC.64 UR6, c[0x0][0x220] ;  /* 0x0000880000067ab9 */ /* 0x000fc80000000a00 */
[----:B------:R-:W4:Y:S01]  /*0070*/  LDC.64 R2, c[0x0][0x210] ;  /* 0x00008400ff027b82 */ /* 0x000f220000000a00 */
[----:B-1----:R-:W-:Y:S01]  /*0080*/  IMAD.SHL.U32 R0, R0, 0x2, RZ ;  /* 0x0000000200007824 */ /* 0x002fe200078e00ff */
[----:B---3--:R-:W-:-:S04]  /*0090*/  SHF.R.S32.HI R6, RZ, 0x17, R7 ;  /* 0x00000017ff067819 */ /* 0x008fc80000011407 */
[----:B------:R-:W-:-:S05]  /*00a0*/  LOP3.LUT R0, R0, 0xfe, RZ, 0xc0, !PT ;  /* 0x000000fe00007812 */ /* 0x000fca00078ec0ff */
[----:B------:R-:W-:Y:S01]  /*00b0*/  IMAD R7, R7, 0x100, R0 ;  /* 0x0000010007077824 */ /* 0x000fe200078e0200 */
[----:B------:R-:W-:-:S03]  /*00c0*/  SGXT R0, R6, 0x1 ;  /* 0x000000010600781a */ /* 0x000fc60000000200 */
[C---:B----4-:R-:W-:Y:S01]  /*00d0*/  IMAD.WIDE R2, R7.reuse, 0x4, R2 ;  /* 0x0000000407027825 */ /* 0x050fe200078e0202 */
[----:B------:R-:W-:Y:S02]  /*00e0*/  LEA.HI R0, R0, R7, RZ, 0x8 ;  /* 0x0000000700007211 */ /* 0x000fe400078f40ff */
[----:B------:R-:W-:Y:S02]  /*00f0*/  ISETP.GE.AND P2, PT, R7, 0x400, PT ;  /* 0x000004000700780c */ /* 0x000fe40003f46270 */
[----:B------:R-:W-:-:S05]  /*0100*/  LOP3.LUT R0, R0, 0xffffff00, RZ, 0xc0, !PT ;  /* 0xffffff0000007812 */ /* 0x000fca00078ec0ff */
[----:B------:R-:W-:-:S04]  /*0110*/  IMAD.IADD R9, R7, 0x1, -R0 ;  /* 0x0000000107097824 */ /* 0x000fc800078e0a00 */
[----:B--2---:R-:W-:Y:S01]  /*0120*/  IMAD.WIDE R4, R9, 0x4, R4 ;  /* 0x0000000409047825 */ /* 0x004fe200078e0204 */
[----:B------:R-:W-:-:S04]  /*0130*/  CS2R R8, SRZ ;  /* 0x0000000000087805 */ /* 0x000fc8000001ff00 */
[----:B------:R-:W2:Y:S04]  /*0140*/  @!P2 LDG.E.EL.64 R10, desc[UR4][R4.64] ;  /* 0x00000004040aa981 */ /* 0x000ea8000c2e1b00 */
[----:B------:R-:W2:Y:S01]  /*0150*/  @!P2 LDG.E.64 R8, desc[UR4][R2.64] ;  /* 0x000000040208a981 */ /* 0x000ea2000c1e1b00 */
[----:B------:R-:W-:-:S04]  /*0160*/  IADD3 R6, P3, R7, UR6, RZ ;  /* 0x0000000607067c10 */ /* 0x000fc8000ff7e0ff */
[----:B------:R-:W-:Y:S02]  /*0170*/  LEA.HI.X.SX32 R7, R7, UR7, 0x1, P3 ;  /* 0x0000000707077c11 */ /* 0x000fe400098f0eff */
[----:B--2---:R-:W-:Y:S02]  /*0180*/  FSETP.GT.AND P1, PT, R8, -R10, PT ;  /* 0x8000000a0800720b */ /* 0x004fe40003f24000 */
[----:B------:R-:W-:Y:S02]  /*0190*/  FSETP.GT.AND P0, PT, R9, -R11, PT ;  /* 0x8000000b0900720b */ /* 0x000fe40003f04000 */
[----:B------:R-:W-:Y:S02]  /*01a0*/  SEL R0, RZ, 0x1, !P1 ;  /* 0x00000001ff007807 */ /* 0x000fe40004800000 */
[----:B------:R-:W-:Y:S01]  /*01b0*/  SEL R13, RZ, 0x100, !P0 ;  /* 0x00000100ff0d7807 */ /* 0x000fe20004000000 */
[----:B------:R-:W-:-:S04]  /*01c0*/  FADD R8, R10, R8 ;  /* 0x000000080a087221 */ /* 0x000fc80000000000 */
[----:B------:R-:W-:Y:S02]  /*01d0*/  IMAD.IADD R13, R0, 0x1, R13 ;  /* 0x00000001000d7824 */ /* 0x000fe400078e020d */
[----:B------:R-:W-:Y:S01]  /*01e0*/  FADD R9, R11, R9 ;  /* 0x000000090b097221 */ /* 0x000fe20000000000 */
[----:B------:R-:W-:Y:S02]  /*01f0*/  @!P1 FMUL R8, R8, 0.10000000149011611938 ;  /* 0x3dcccccd08089820 */ /* 0x000fe40000400000 */
[----:B------:R1:W-:Y:S01]  /*0200*/  @!P2 STG.E.U16 desc[UR4][R6.64], R13 ;  /* 0x0000000d0600a986 */ /* 0x0003e2000c101504 */
[----:B------:R-:W-:Y:S01]  /*0210*/  @!P0 FMUL R9, R9, 0.10000000149011611938 ;  /* 0x3dcccccd09098820 */ /* 0x000fe20000400000 */
[----:B------:R-:W-:Y:S06]  /*0220*/  @P2 EXIT ;  /* 0x000000000000294d */ /* 0x000fec0003800000 */
[----:B------:R-:W-:Y:S01]  /*0230*/  STG.E.64 desc[UR4][R2.64], R8 ;  /* 0x0000000802007986 */ /* 0x000fe2000c101b04 */
[----:B------:R-:W-:Y:S05]  /*0240*/  EXIT ;  /* 0x000000000000794d */ /* 0x000fea0003800000 */
.L_x_0:
[----:B------:R-:W-:-:S00]  /*0250*/  BRA `(.L_x_0) ;  /* 0xfffffffc00fc7947 */ /* 0x000fc0000383ffff */
[----:B------:R-:W-:-:S00]  /*0260*/  NOP ;  /* 0x0000000000007918 */ /* 0x000fc00000000000 */
        /* <DEDUP_REMOVED lines=9> */
.L_x_1:


//--------------------- .nv.constant0.triton_poi_fused_convolution_leaky_relu_46 --------------------------
	.section	.nv.constant0.triton_poi_fused_convolution_leaky_relu_46,"a",@progbits
	.sectionflags	@""
	.align	4
.nv.constant0.triton_poi_fused_convolution_leaky_relu_46:
	.zero		556
